//
// Generated by NVIDIA NVVM Compiler
//
// Compiler Build ID: CL-36424714
// Cuda compilation tools, release 13.0, V13.0.88
// Based on NVVM 20.0.0
//

.version 9.0
.target sm_100
.address_size 64

	// .globl	_Z10matrix_addPKfS0_Pfii

.visible .entry _Z10matrix_addPKfS0_Pfii(
	.param .u64 .ptr .align 1 _Z10matrix_addPKfS0_Pfii_param_0,
	.param .u64 .ptr .align 1 _Z10matrix_addPKfS0_Pfii_param_1,
	.param .u64 .ptr .align 1 _Z10matrix_addPKfS0_Pfii_param_2,
	.param .u32 _Z10matrix_addPKfS0_Pfii_param_3,
	.param .u32 _Z10matrix_addPKfS0_Pfii_param_4
)
{
	.reg .pred 	%p<4>;
	.reg .b32 	%r<12>;
	.reg .b32 	%f<4>;
	.reg .b64 	%rd<11>;

	ld.param.u64 	%rd1, [_Z10matrix_addPKfS0_Pfii_param_0];
	ld.param.u64 	%rd2, [_Z10matrix_addPKfS0_Pfii_param_1];
	ld.param.u64 	%rd3, [_Z10matrix_addPKfS0_Pfii_param_2];
	ld.param.u32 	%r4, [_Z10matrix_addPKfS0_Pfii_param_3];
	ld.param.u32 	%r3, [_Z10matrix_addPKfS0_Pfii_param_4];
	mov.u32 	%r5, %ctaid.y;
	mov.u32 	%r6, %ntid.y;
	mov.u32 	%r7, %tid.y;
	mad.lo.s32 	%r1, %r5, %r6, %r7;
	mov.u32 	%r8, %ctaid.x;
	mov.u32 	%r9, %ntid.x;
	mov.u32 	%r10, %tid.x;
	mad.lo.s32 	%r2, %r8, %r9, %r10;
	setp.ge.s32 	%p1, %r1, %r4;
	setp.ge.s32 	%p2, %r2, %r3;
	or.pred  	%p3, %p1, %p2;
	@%p3 bra 	$L__BB0_2;
	cvta.to.global.u64 	%rd4, %rd1;
	cvta.to.global.u64 	%rd5, %rd2;
	cvta.to.global.u64 	%rd6, %rd3;
	mad.lo.s32 	%r11, %r3, %r1, %r2;
	mul.wide.s32 	%rd7, %r11, 4;
	add.s64 	%rd8, %rd4, %rd7;
	ld.global.f32 	%f1, [%rd8];
	add.s64 	%rd9, %rd5, %rd7;
	ld.global.f32 	%f2, [%rd9];
	add.f32 	%f3, %f1, %f2;
	add.s64 	%rd10, %rd6, %rd7;
	st.global.f32 	[%rd10], %f3;
$L__BB0_2:
	ret;

}


// ===== COMPILED SASS (sm_100) =====

	.target	sm_100

	.elftype	@"ET_EXEC"


//--------------------- .note.nv.tkinfo           --------------------------
	.section	.note.nv.tkinfo,"",@"SHT_NOTE"
	.sectionflags	@"SHF_NOTE_NV_TKINFO"
	.tkinfo
        /*0018*/ 	.word	0x00000002
        /*0030*/ 	.string	""
        /*0030*/ 	.string	"ptxas"
        /*0030*/ 	.string	"Cuda compilation tools, release 13.0, V13.0.88"
        /*0030*/ 	.string	"Build cuda_13.0.r13.0/compiler.36424714_0"
        /*0030*/ 	.string	"-arch sm_100 -m 64 "



//--------------------- .note.nv.cuinfo           --------------------------
	.section	.note.nv.cuinfo,"",@"SHT_NOTE"
	.sectionflags	@"SHF_NOTE_NV_CUINFO"
        /*0018*/ 	.short	0x0002
        /*001a*/ 	.short	0x0064
        /*001c*/ 	.short	0x0082
	.zero		2


//--------------------- .nv.info                  --------------------------
	.section	.nv.info,"",@"SHT_CUDA_INFO"
	.align	4


	//----- nvinfo : EIATTR_REGCOUNT
	.align		4
        /*0000*/ 	.byte	0x04, 0x2f
        /*0002*/ 	.short	(.L_1 - .L_0)
	.align		4
.L_0:
        /*0004*/ 	.word	index@(_Z10matrix_addPKfS0_Pfii)
        /*0008*/ 	.word	0x0000000c


	//----- nvinfo : EIATTR_FRAME_SIZE
	.align		4
.L_1:
        /*000c*/ 	.byte	0x04, 0x11
        /*000e*/ 	.short	(.L_3 - .L_2)
	.align		4
.L_2:
        /*0010*/ 	.word	index@(_Z10matrix_addPKfS0_Pfii)
        /*0014*/ 	.word	0x00000000


	//----- nvinfo : EIATTR_MIN_STACK_SIZE
	.align		4
.L_3:
        /*0018*/ 	.byte	0x04, 0x12
        /*001a*/ 	.short	(.L_5 - .L_4)
	.align		4
.L_4:
        /*001c*/ 	.word	index@(_Z10matrix_addPKfS0_Pfii)
        /*0020*/ 	.word	0x00000000
.L_5:


//--------------------- .nv.compat                --------------------------
	.section	.nv.compat,"",@"SHT_CUDA_COMPAT_INFO"
	.align	4
        /*0000*/ 	.byte	0x02, 0x09, 0x00, 0x00, 0x02, 0x02, 0x01, 0x00, 0x02, 0x05, 0x05, 0x00, 0x03, 0x07, 0x01, 0x01
        /*0010*/ 	.byte	0x02, 0x03, 0x00, 0x00, 0x02, 0x06, 0x01, 0x00, 0x04, 0x0b, 0x08, 0x00, 0x09, 0x00, 0x00, 0x00
        /*0020*/ 	.byte	0x00, 0x00, 0x00, 0x00


//--------------------- .nv.info._Z10matrix_addPKfS0_Pfii --------------------------
	.section	.nv.info._Z10matrix_addPKfS0_Pfii,"",@"SHT_CUDA_INFO"
	.sectionflags	@""
	.align	4


	//----- nvinfo : EIATTR_CUDA_API_VERSION
	.align		4
        /*0000*/ 	.byte	0x04, 0x37
        /*0002*/ 	.short	(.L_7 - .L_6)
.L_6:
        /*0004*/ 	.word	0x00000082


	//----- nvinfo : EIATTR_KPARAM_INFO
	.align		4
.L_7:
        /*0008*/ 	.byte	0x04, 0x17
        /*000a*/ 	.short	(.L_9 - .L_8)
.L_8:
        /*000c*/ 	.word	0x00000000
        /*0010*/ 	.short	0x0004
        /*0012*/ 	.short	0x001c
        /*0014*/ 	.byte	0x00, 0xf0, 0x11, 0x00


	//----- nvinfo : EIATTR_KPARAM_INFO
	.align		4
.L_9:
        /*0018*/ 	.byte	0x04, 0x17
        /*001a*/ 	.short	(.L_11 - .L_10)
.L_10:
        /*001c*/ 	.word	0x00000000
        /*0020*/ 	.short	0x0003
        /*0022*/ 	.short	0x0018
        /*0024*/ 	.byte	0x00, 0xf0, 0x11, 0x00


	//----- nvinfo : EIATTR_KPARAM_INFO
	.align		4
.L_11:
        /*0028*/ 	.byte	0x04, 0x17
        /*002a*/ 	.short	(.L_13 - .L_12)
.L_12:
        /*002c*/ 	.word	0x00000000
        /*0030*/ 	.short	0x0002
        /*0032*/ 	.short	0x0010
        /*0034*/ 	.byte	0x00, 0xf5, 0x21, 0x00


	//----- nvinfo : EIATTR_KPARAM_INFO
	.align		4
.L_13:
        /*0038*/ 	.byte	0x04, 0x17
        /*003a*/ 	.short	(.L_15 - .L_14)
.L_14:
        /*003c*/ 	.word	0x00000000
        /*0040*/ 	.short	0x0001
        /*0042*/ 	.short	0x0008
        /*0044*/ 	.byte	0x00, 0xf5, 0x21, 0x00


	//----- nvinfo : EIATTR_KPARAM_INFO
	.align		4
.L_15:
        /*0048*/ 	.byte	0x04, 0x17
        /*004a*/ 	.short	(.L_17 - .L_16)
.L_16:
        /*004c*/ 	.word	0x00000000
        /*0050*/ 	.short	0x0000
        /*0052*/ 	.short	0x0000
        /*0054*/ 	.byte	0x00, 0xf5, 0x21, 0x00


	//----- nvinfo : EIATTR_SPARSE_MMA_MASK
	.align		4
.L_17:
        /*0058*/ 	.byte	0x03, 0x50
        /*005a*/ 	.short	0x0000


	//----- nvinfo : EIATTR_MAXREG_COUNT
	.align		4
        /*005c*/ 	.byte	0x03, 0x1b
        /*005e*/ 	.short	0x00ff


	//----- nvinfo : EIATTR_MERCURY_ISA_VERSION
	.align		4
        /*0060*/ 	.byte	0x03, 0x5f
        /*0062*/ 	.short	0x0101


	//----- nvinfo : EIATTR_VRC_CTA_INIT_COUNT
	.align		4
        /*0064*/ 	.byte	0x02, 0x4a
	.zero		1
	.zero		1


	//----- nvinfo : EIATTR_EXIT_INSTR_OFFSETS
	.align		4
        /*0068*/ 	.byte	0x04, 0x1c
        /*006a*/ 	.short	(.L_19 - .L_18)


	//   ....[0]....
.L_18:
        /*006c*/ 	.word	0x000000c0


	//   ....[1]....
        /*0070*/ 	.word	0x00000190


	//----- nvinfo : EIATTR_CBANK_PARAM_SIZE
	.align		4
.L_19:
        /*0074*/ 	.byte	0x03, 0x19
        /*0076*/ 	.short	0x0020


	//----- nvinfo : EIATTR_PARAM_CBANK
	.align		4
        /*0078*/ 	.byte	0x04, 0x0a
        /*007a*/ 	.short	(.L_21 - .L_20)
	.align		4
.L_20:
        /*007c*/ 	.word	index@(.nv.constant0._Z10matrix_addPKfS0_Pfii)
        /*0080*/ 	.short	0x0380
        /*0082*/ 	.short	0x0020


	//----- nvinfo : EIATTR_SW_WAR
	.align		4
.L_21:
        /*0084*/ 	.byte	0x04, 0x36
        /*0086*/ 	.short	(.L_23 - .L_22)
.L_22:
        /*0088*/ 	.word	0x00000008
.L_23:


//--------------------- .nv.callgraph             --------------------------
	.section	.nv.callgraph,"",@"SHT_CUDA_CALLGRAPH"
	.align	4
	.sectionentsize	8
	.align		4
        /*0000*/ 	.word	0x00000000
	.align		4
        /*0004*/ 	.word	0xffffffff
	.align		4
        /*0008*/ 	.word	0x00000000
	.align		4
        /*000c*/ 	.word	0xfffffffe
	.align		4
        /*0010*/ 	.word	0x00000000
	.align		4
        /*0014*/ 	.word	0xfffffffd
	.align		4
        /*0018*/ 	.word	0x00000000
	.align		4
        /*001c*/ 	.word	0xfffffffc


//--------------------- .text._Z10matrix_addPKfS0_Pfii --------------------------
	.section	.text._Z10matrix_addPKfS0_Pfii,"ax",@progbits
	.align	128
        .global         _Z10matrix_addPKfS0_Pfii
        .type           _Z10matrix_addPKfS0_Pfii,@function
        .size           _Z10matrix_addPKfS0_Pfii,(.L_x_1 - _Z10matrix_addPKfS0_Pfii)
        .other          _Z10matrix_addPKfS0_Pfii,@"STO_CUDA_ENTRY STV_DEFAULT"
_Z10matrix_addPKfS0_Pfii:
.text._Z10matrix_addPKfS0_Pfii:
[----:B------:R-:W-:Y:S01]  /*0000*/  LDC R1, c[0x0][0x37c] ;  /* 0x0000df00ff017b82 */ /* 0x000fe20000000800 */
[----:B------:R-:W0:Y:S07]  /*0010*/  S2R R2, SR_TID.X ;  /* 0x0000000000027919 */ /* 0x000e2e0000002100 */
[----:B------:R-:W1:Y:S01]  /*0020*/  LDC R0, c[0x0][0x364] ;  /* 0x0000d900ff007b82 */ /* 0x000e620000000800 */
[----:B------:R-:W2:Y:S01]  /*0030*/  LDCU.64 UR6, c[0x0][0x398] ;  /* 0x00007300ff0677ac */ /* 0x000ea20008000a00 */
[----:B------:R-:W1:Y:S06]  /*0040*/  S2R R3, SR_TID.Y ;  /* 0x0000000000037919 */ /* 0x000e6c0000002200 */
[----:B------:R-:W0:Y:S08]  /*0050*/  S2UR UR5, SR_CTAID.X ;  /* 0x00000000000579c3 */ /* 0x000e300000002500 */
[----:B------:R-:W0:Y:S08]  /*0060*/  LDC R7, c[0x0][0x360] ;  /* 0x0000d800ff077b82 */ /* 0x000e300000000800 */
[----:B------:R-:W1:Y:S01]  /*0070*/  S2UR UR4, SR_CTAID.Y ;  /* 0x00000000000479c3 */ /* 0x000e620000002600 */
[----:B0-----:R-:W-:-:S05]  /*0080*/  IMAD R7, R7, UR5, R2 ;  /* 0x0000000507077c24 */ /* 0x001fca000f8e0202 */
[----:B--2---:R-:W-:Y:S01]  /*0090*/  ISETP.GE.AND P0, PT, R7, UR7, PT ;  /* 0x0000000707007c0c */ /* 0x004fe2000bf06270 */
[----:B-1----:R-:W-:-:S05]  /*00a0*/  IMAD R0, R0, UR4, R3 ;  /* 0x0000000400007c24 */ /* 0x002fca000f8e0203 */
[----:B------:R-:W-:-:S13]  /*00b0*/  ISETP.GE.OR P0, PT, R0, UR6, P0 ;  /* 0x0000000600007c0c */ /* 0x000fda0008706670 */
[----:B------:R-:W-:Y:S05]  /*00c0*/  @P0 EXIT ;  /* 0x000000000000094d */ /* 0x000fea0003800000 */
[----:B------:R-:W0:Y:S01]  /*00d0*/  LDC.64 R2, c[0x0][0x380] ;  /* 0x0000e000ff027b82 */ /* 0x000e220000000a00 */
[----:B------:R-:W1:Y:S01]  /*00e0*/  LDCU.64 UR4, c[0x0][0x358] ;  /* 0x00006b00ff0477ac */ /* 0x000e620008000a00 */
[----:B------:R-:W-:-:S06]  /*00f0*/  IMAD R9, R0, UR7, R7 ;  /* 0x0000000700097c24 */ /* 0x000fcc000f8e0207 */
[----:B------:R-:W2:Y:S08]  /*0100*/  LDC.64 R4, c[0x0][0x388] ;  /* 0x0000e200ff047b82 */ /* 0x000eb00000000a00 */
[----:B------:R-:W3:Y:S01]  /*0110*/  LDC.64 R6, c[0x0][0x390] ;  /* 0x0000e400ff067b82 */ /* 0x000ee20000000a00 */
[----:B0-----:R-:W-:-:S06]  /*0120*/  IMAD.WIDE R2, R9, 0x4, R2 ;  /* 0x0000000409027825 */ /* 0x001fcc00078e0202 */
[----:B-1----:R-:W4:Y:S01]  /*0130*/  LDG.E R2, desc[UR4][R2.64] ;  /* 0x0000000402027981 */ /* 0x002f22000c1e1900 */
[----:B--2---:R-:W-:-:S06]  /*0140*/  IMAD.WIDE R4, R9, 0x4, R4 ;  /* 0x0000000409047825 */ /* 0x004fcc00078e0204 */
[----:B------:R-:W4:Y:S01]  /*0150*/  LDG.E R5, desc[UR4][R4.64] ;  /* 0x0000000404057981 */ /* 0x000f22000c1e1900 */
[----:B---3--:R-:W-:-:S04]  /*0160*/  IMAD.WIDE R6, R9, 0x4, R6 ;  /* 0x0000000409067825 */ /* 0x008fc800078e0206 */
[----:B----4-:R-:W-:-:S05]  /*0170*/  FADD R9, R2, R5 ;  /* 0x0000000502097221 */ /* 0x010fca0000000000 */
[----:B------:R-:W-:Y:S01]  /*0180*/  STG.E desc[UR4][R6.64], R9 ;  /* 0x0000000906007986 */ /* 0x000fe2000c101904 */
[----:B------:R-:W-:Y:S05]  /*0190*/  EXIT ;  /* 0x000000000000794d */ /* 0x000fea0003800000 */
.L_x_0:
[----:B------:R-:W-:-:S00]  /*01a0*/  BRA `(.L_x_0) ;  /* 0xfffffffc00fc7947 */ /* 0x000fc0000383ffff */
[----:B------:R-:W-:-:S00]  /*01b0*/  NOP ;  /* 0x0000000000007918 */ /* 0x000fc00000000000 */
        /* <DEDUP_REMOVED lines=12> */
.L_x_1:


//--------------------- .nv.shared.reserved.0     --------------------------
	.section	.nv.shared.reserved.0,"aw",@nobits
	.weak		__nv_reservedSMEM_offset_0_alias
	.size		__nv_reservedSMEM_offset_0_alias, 0, 64
	.other		__nv_reservedSMEM_offset_0_alias,@"STO_CUDA_RESERVED_SHARED STV_DEFAULT"
__nv_reservedSMEM_offset_0_alias:
	.zero		0
	.zero		64


//--------------------- .nv.constant0._Z10matrix_addPKfS0_Pfii --------------------------
	.section	.nv.constant0._Z10matrix_addPKfS0_Pfii,"a",@progbits
	.sectionflags	@""
	.align	4
.nv.constant0._Z10matrix_addPKfS0_Pfii:
	.zero		928


//--------------------- SYMBOLS --------------------------

	.type		.nv.reservedSmem.offset0,@object
	.size		.nv.reservedSmem.offset0,0x4
